//
// Generated by NVIDIA NVVM Compiler
//
// Compiler Build ID: CL-36424714
// Cuda compilation tools, release 13.0, V13.0.88
// Based on NVVM 20.0.0
//

.version 9.0
.target sm_100
.address_size 64

	// .globl	_Z23reduceInterleavedUnrollPiS_j

.visible .entry _Z23reduceInterleavedUnrollPiS_j(
	.param .u64 .ptr .align 1 _Z23reduceInterleavedUnrollPiS_j_param_0,
	.param .u64 .ptr .align 1 _Z23reduceInterleavedUnrollPiS_j_param_1,
	.param .u32 _Z23reduceInterleavedUnrollPiS_j_param_2
)
{
	.reg .pred 	%p<9>;
	.reg .b32 	%r<24>;
	.reg .b64 	%rd<17>;

	ld.param.u64 	%rd4, [_Z23reduceInterleavedUnrollPiS_j_param_0];
	ld.param.u64 	%rd3, [_Z23reduceInterleavedUnrollPiS_j_param_1];
	ld.param.u32 	%r11, [_Z23reduceInterleavedUnrollPiS_j_param_2];
	cvta.to.global.u64 	%rd1, %rd4;
	mov.u32 	%r1, %tid.x;
	mov.u32 	%r2, %ctaid.x;
	mov.u32 	%r3, %ntid.x;
	mul.lo.s32 	%r12, %r3, %r2;
	shl.b32 	%r4, %r12, 1;
	add.s32 	%r5, %r4, %r1;
	add.s32 	%r6, %r5, %r3;
	setp.ge.u32 	%p1, %r6, %r11;
	@%p1 bra 	$L__BB0_2;
	mul.wide.u32 	%rd5, %r6, 4;
	add.s64 	%rd6, %rd1, %rd5;
	ld.global.u32 	%r13, [%rd6];
	mul.wide.u32 	%rd7, %r5, 4;
	add.s64 	%rd8, %rd1, %rd7;
	ld.global.u32 	%r14, [%rd8];
	add.s32 	%r15, %r14, %r13;
	st.global.u32 	[%rd8], %r15;
$L__BB0_2:
	mul.wide.u32 	%rd9, %r4, 4;
	add.s64 	%rd2, %rd1, %rd9;
	bar.sync 	0;
	setp.lt.u32 	%p2, %r3, 2;
	@%p2 bra 	$L__BB0_8;
	mov.u32 	%r23, %r3;
$L__BB0_4:
	mov.u32 	%r7, %r23;
	shr.u32 	%r23, %r7, 1;
	setp.ge.u32 	%p3, %r1, %r23;
	@%p3 bra 	$L__BB0_7;
	div.u32 	%r16, %r3, %r23;
	mul.lo.s32 	%r9, %r16, %r1;
	shr.u32 	%r17, %r16, 1;
	add.s32 	%r10, %r9, %r17;
	add.s32 	%r18, %r10, %r4;
	setp.ge.u32 	%p4, %r18, %r11;
	@%p4 bra 	$L__BB0_7;
	mul.wide.u32 	%rd10, %r10, 4;
	add.s64 	%rd11, %rd2, %rd10;
	ld.global.u32 	%r19, [%rd11];
	mul.wide.u32 	%rd12, %r9, 4;
	add.s64 	%rd13, %rd2, %rd12;
	ld.global.u32 	%r20, [%rd13];
	add.s32 	%r21, %r20, %r19;
	st.global.u32 	[%rd13], %r21;
$L__BB0_7:
	bar.sync 	0;
	setp.gt.u32 	%p5, %r7, 3;
	@%p5 bra 	$L__BB0_4;
$L__BB0_8:
	setp.ne.s32 	%p6, %r1, 0;
	setp.ge.u32 	%p7, %r4, %r11;
	or.pred  	%p8, %p6, %p7;
	@%p8 bra 	$L__BB0_10;
	ld.global.u32 	%r22, [%rd2];
	cvta.to.global.u64 	%rd14, %rd3;
	mul.wide.u32 	%rd15, %r2, 4;
	add.s64 	%rd16, %rd14, %rd15;
	st.global.u32 	[%rd16], %r22;
$L__BB0_10:
	ret;

}
	// .globl	_Z24reduceInterleavedUnroll2PiS_j
.visible .entry _Z24reduceInterleavedUnroll2PiS_j(
	.param .u64 .ptr .align 1 _Z24reduceInterleavedUnroll2PiS_j_param_0,
	.param .u64 .ptr .align 1 _Z24reduceInterleavedUnroll2PiS_j_param_1,
	.param .u32 _Z24reduceInterleavedUnroll2PiS_j_param_2
)
{
	.reg .pred 	%p<9>;
	.reg .b32 	%r<30>;
	.reg .b64 	%rd<21>;

	ld.param.u64 	%rd4, [_Z24reduceInterleavedUnroll2PiS_j_param_0];
	ld.param.u64 	%rd3, [_Z24reduceInterleavedUnroll2PiS_j_param_1];
	ld.param.u32 	%r11, [_Z24reduceInterleavedUnroll2PiS_j_param_2];
	cvta.to.global.u64 	%rd1, %rd4;
	mov.u32 	%r1, %tid.x;
	mov.u32 	%r2, %ctaid.x;
	mov.u32 	%r3, %ntid.x;
	mul.lo.s32 	%r12, %r3, %r2;
	shl.b32 	%r4, %r12, 2;
	add.s32 	%r5, %r4, %r1;
	add.s32 	%r6, %r5, %r3;
	setp.ge.u32 	%p1, %r6, %r11;
	@%p1 bra 	$L__BB1_2;
	mul.wide.u32 	%rd5, %r6, 4;
	add.s64 	%rd6, %rd1, %rd5;
	ld.global.u32 	%r13, [%rd6];
	mul.wide.u32 	%rd7, %r5, 4;
	add.s64 	%rd8, %rd1, %rd7;
	ld.global.u32 	%r14, [%rd8];
	add.s32 	%r15, %r14, %r13;
	add.s32 	%r16, %r6, %r3;
	mul.wide.u32 	%rd9, %r16, 4;
	add.s64 	%rd10, %rd1, %rd9;
	ld.global.u32 	%r17, [%rd10];
	add.s32 	%r18, %r17, %r15;
	add.s32 	%r19, %r16, %r3;
	mul.wide.u32 	%rd11, %r19, 4;
	add.s64 	%rd12, %rd1, %rd11;
	ld.global.u32 	%r20, [%rd12];
	add.s32 	%r21, %r20, %r18;
	st.global.u32 	[%rd8], %r21;
$L__BB1_2:
	mul.wide.u32 	%rd13, %r4, 4;
	add.s64 	%rd2, %rd1, %rd13;
	bar.sync 	0;
	setp.lt.u32 	%p2, %r3, 2;
	@%p2 bra 	$L__BB1_8;
	mov.u32 	%r29, %r3;
$L__BB1_4:
	mov.u32 	%r7, %r29;
	shr.u32 	%r29, %r7, 1;
	setp.ge.u32 	%p3, %r1, %r29;
	@%p3 bra 	$L__BB1_7;
	div.u32 	%r22, %r3, %r29;
	mul.lo.s32 	%r9, %r22, %r1;
	shr.u32 	%r23, %r22, 1;
	add.s32 	%r10, %r9, %r23;
	add.s32 	%r24, %r10, %r4;
	setp.ge.u32 	%p4, %r24, %r11;
	@%p4 bra 	$L__BB1_7;
	mul.wide.u32 	%rd14, %r10, 4;
	add.s64 	%rd15, %rd2, %rd14;
	ld.global.u32 	%r25, [%rd15];
	mul.wide.u32 	%rd16, %r9, 4;
	add.s64 	%rd17, %rd2, %rd16;
	ld.global.u32 	%r26, [%rd17];
	add.s32 	%r27, %r26, %r25;
	st.global.u32 	[%rd17], %r27;
$L__BB1_7:
	bar.sync 	0;
	setp.gt.u32 	%p5, %r7, 3;
	@%p5 bra 	$L__BB1_4;
$L__BB1_8:
	setp.ne.s32 	%p6, %r1, 0;
	setp.ge.u32 	%p7, %r4, %r11;
	or.pred  	%p8, %p6, %p7;
	@%p8 bra 	$L__BB1_10;
	ld.global.u32 	%r28, [%rd2];
	cvta.to.global.u64 	%rd18, %rd3;
	mul.wide.u32 	%rd19, %r2, 4;
	add.s64 	%rd20, %rd18, %rd19;
	st.global.u32 	[%rd20], %r28;
$L__BB1_10:
	ret;

}


// ===== COMPILED SASS (sm_100) =====

	.target	sm_100

	.elftype	@"ET_EXEC"


//--------------------- .note.nv.tkinfo           --------------------------
	.section	.note.nv.tkinfo,"",@"SHT_NOTE"
	.sectionflags	@"SHF_NOTE_NV_TKINFO"
	.tkinfo
        /*0018*/ 	.word	0x00000002
        /*0030*/ 	.string	""
        /*0030*/ 	.string	"ptxas"
        /*0030*/ 	.string	"Cuda compilation tools, release 13.0, V13.0.88"
        /*0030*/ 	.string	"Build cuda_13.0.r13.0/compiler.36424714_0"
        /*0030*/ 	.string	"-arch sm_100 -m 64 "



//--------------------- .note.nv.cuinfo           --------------------------
	.section	.note.nv.cuinfo,"",@"SHT_NOTE"
	.sectionflags	@"SHF_NOTE_NV_CUINFO"
        /*0018*/ 	.short	0x0002
        /*001a*/ 	.short	0x0064
        /*001c*/ 	.short	0x0082
	.zero		2


//--------------------- .nv.info                  --------------------------
	.section	.nv.info,"",@"SHT_CUDA_INFO"
	.align	4


	//----- nvinfo : EIATTR_REGCOUNT
	.align		4
        /*0000*/ 	.byte	0x04, 0x2f
        /*0002*/ 	.short	(.L_1 - .L_0)
	.align		4
.L_0:
        /*0004*/ 	.word	index@(_Z23reduceInterleavedUnrollPiS_j)
        /*0008*/ 	.word	0x00000010


	//----- nvinfo : EIATTR_FRAME_SIZE
	.align		4
.L_1:
        /*000c*/ 	.byte	0x04, 0x11
        /*000e*/ 	.short	(.L_3 - .L_2)
	.align		4
.L_2:
        /*0010*/ 	.word	index@(_Z23reduceInterleavedUnrollPiS_j)
        /*0014*/ 	.word	0x00000000


	//----- nvinfo : EIATTR_REGCOUNT
	.align		4
.L_3:
        /*0018*/ 	.byte	0x04, 0x2f
        /*001a*/ 	.short	(.L_5 - .L_4)
	.align		4
.L_4:
        /*001c*/ 	.word	index@(_Z24reduceInterleavedUnroll2PiS_j)
        /*0020*/ 	.word	0x00000012


	//----- nvinfo : EIATTR_FRAME_SIZE
	.align		4
.L_5:
        /*0024*/ 	.byte	0x04, 0x11
        /*0026*/ 	.short	(.L_7 - .L_6)
	.align		4
.L_6:
        /*0028*/ 	.word	index@(_Z24reduceInterleavedUnroll2PiS_j)
        /*002c*/ 	.word	0x00000000


	//----- nvinfo : EIATTR_MIN_STACK_SIZE
	.align		4
.L_7:
        /*0030*/ 	.byte	0x04, 0x12
        /*0032*/ 	.short	(.L_9 - .L_8)
	.align		4
.L_8:
        /*0034*/ 	.word	index@(_Z24reduceInterleavedUnroll2PiS_j)
        /*0038*/ 	.word	0x00000000


	//----- nvinfo : EIATTR_MIN_STACK_SIZE
	.align		4
.L_9:
        /*003c*/ 	.byte	0x04, 0x12
        /*003e*/ 	.short	(.L_11 - .L_10)
	.align		4
.L_10:
        /*0040*/ 	.word	index@(_Z23reduceInterleavedUnrollPiS_j)
        /*0044*/ 	.word	0x00000000
.L_11:


//--------------------- .nv.compat                --------------------------
	.section	.nv.compat,"",@"SHT_CUDA_COMPAT_INFO"
	.align	4
        /*0000*/ 	.byte	0x02, 0x09, 0x00, 0x00, 0x02, 0x02, 0x01, 0x00, 0x02, 0x05, 0x05, 0x00, 0x03, 0x07, 0x01, 0x01
        /*0010*/ 	.byte	0x02, 0x03, 0x00, 0x00, 0x02, 0x06, 0x01, 0x00, 0x04, 0x0b, 0x08, 0x00, 0x09, 0x00, 0x00, 0x00
        /*0020*/ 	.byte	0x00, 0x00, 0x00, 0x00


//--------------------- .nv.info._Z24reduceInterleavedUnroll2PiS_j --------------------------
	.section	.nv.info._Z24reduceInterleavedUnroll2PiS_j,"",@"SHT_CUDA_INFO"
	.sectionflags	@""
	.align	4


	//----- nvinfo : EIATTR_CUDA_API_VERSION
	.align		4
        /*0000*/ 	.byte	0x04, 0x37
        /*0002*/ 	.short	(.L_13 - .L_12)
.L_12:
        /*0004*/ 	.word	0x00000082


	//----- nvinfo : EIATTR_KPARAM_INFO
	.align		4
.L_13:
        /*0008*/ 	.byte	0x04, 0x17
        /*000a*/ 	.short	(.L_15 - .L_14)
.L_14:
        /*000c*/ 	.word	0x00000000
        /*0010*/ 	.short	0x0002
        /*0012*/ 	.short	0x0010
        /*0014*/ 	.byte	0x00, 0xf0, 0x11, 0x00


	//----- nvinfo : EIATTR_KPARAM_INFO
	.align		4
.L_15:
        /*0018*/ 	.byte	0x04, 0x17
        /*001a*/ 	.short	(.L_17 - .L_16)
.L_16:
        /*001c*/ 	.word	0x00000000
        /*0020*/ 	.short	0x0001
        /*0022*/ 	.short	0x0008
        /*0024*/ 	.byte	0x00, 0xf5, 0x21, 0x00


	//----- nvinfo : EIATTR_KPARAM_INFO
	.align		4
.L_17:
        /*0028*/ 	.byte	0x04, 0x17
        /*002a*/ 	.short	(.L_19 - .L_18)
.L_18:
        /*002c*/ 	.word	0x00000000
        /*0030*/ 	.short	0x0000
        /*0032*/ 	.short	0x0000
        /*0034*/ 	.byte	0x00, 0xf5, 0x21, 0x00


	//----- nvinfo : EIATTR_SPARSE_MMA_MASK
	.align		4
.L_19:
        /*0038*/ 	.byte	0x03, 0x50
        /*003a*/ 	.short	0x0000


	//----- nvinfo : EIATTR_MAXREG_COUNT
	.align		4
        /*003c*/ 	.byte	0x03, 0x1b
        /*003e*/ 	.short	0x00ff


	//----- nvinfo : EIATTR_NUM_BARRIERS
	.align		4
        /*0040*/ 	.byte	0x02, 0x4c
        /*0042*/ 	.byte	0x01
	.zero		1


	//----- nvinfo : EIATTR_MERCURY_ISA_VERSION
	.align		4
        /*0044*/ 	.byte	0x03, 0x5f
        /*0046*/ 	.short	0x0101


	//----- nvinfo : EIATTR_VRC_CTA_INIT_COUNT
	.align		4
        /*0048*/ 	.byte	0x02, 0x4a
	.zero		1
	.zero		1


	//----- nvinfo : EIATTR_EXIT_INSTR_OFFSETS
	.align		4
        /*004c*/ 	.byte	0x04, 0x1c
        /*004e*/ 	.short	(.L_21 - .L_20)


	//   ....[0]....
.L_20:
        /*0050*/ 	.word	0x000004c0


	//   ....[1]....
        /*0054*/ 	.word	0x00000510


	//----- nvinfo : EIATTR_CRS_STACK_SIZE
	.align		4
.L_21:
        /*0058*/ 	.byte	0x04, 0x1e
        /*005a*/ 	.short	(.L_23 - .L_22)
.L_22:
        /*005c*/ 	.word	0x00000000


	//----- nvinfo : EIATTR_CBANK_PARAM_SIZE
	.align		4
.L_23:
        /*0060*/ 	.byte	0x03, 0x19
        /*0062*/ 	.short	0x0014


	//----- nvinfo : EIATTR_PARAM_CBANK
	.align		4
        /*0064*/ 	.byte	0x04, 0x0a
        /*0066*/ 	.short	(.L_25 - .L_24)
	.align		4
.L_24:
        /*0068*/ 	.word	index@(.nv.constant0._Z24reduceInterleavedUnroll2PiS_j)
        /*006c*/ 	.short	0x0380
        /*006e*/ 	.short	0x0014


	//----- nvinfo : EIATTR_SW_WAR
	.align		4
.L_25:
        /*0070*/ 	.byte	0x04, 0x36
        /*0072*/ 	.short	(.L_27 - .L_26)
.L_26:
        /*0074*/ 	.word	0x00000008
.L_27:


//--------------------- .nv.info._Z23reduceInterleavedUnrollPiS_j --------------------------
	.section	.nv.info._Z23reduceInterleavedUnrollPiS_j,"",@"SHT_CUDA_INFO"
	.sectionflags	@""
	.align	4


	//----- nvinfo : EIATTR_CUDA_API_VERSION
	.align		4
        /*0000*/ 	.byte	0x04, 0x37
        /*0002*/ 	.short	(.L_29 - .L_28)
.L_28:
        /*0004*/ 	.word	0x00000082


	//----- nvinfo : EIATTR_KPARAM_INFO
	.align		4
.L_29:
        /*0008*/ 	.byte	0x04, 0x17
        /*000a*/ 	.short	(.L_31 - .L_30)
.L_30:
        /*000c*/ 	.word	0x00000000
        /*0010*/ 	.short	0x0002
        /*0012*/ 	.short	0x0010
        /*0014*/ 	.byte	0x00, 0xf0, 0x11, 0x00


	//----- nvinfo : EIATTR_KPARAM_INFO
	.align		4
.L_31:
        /*0018*/ 	.byte	0x04, 0x17
        /*001a*/ 	.short	(.L_33 - .L_32)
.L_32:
        /*001c*/ 	.word	0x00000000
        /*0020*/ 	.short	0x0001
        /*0022*/ 	.short	0x0008
        /*0024*/ 	.byte	0x00, 0xf5, 0x21, 0x00


	//----- nvinfo : EIATTR_KPARAM_INFO
	.align		4
.L_33:
        /*0028*/ 	.byte	0x04, 0x17
        /*002a*/ 	.short	(.L_35 - .L_34)
.L_34:
        /*002c*/ 	.word	0x00000000
        /*0030*/ 	.short	0x0000
        /*0032*/ 	.short	0x0000
        /*0034*/ 	.byte	0x00, 0xf5, 0x21, 0x00


	//----- nvinfo : EIATTR_SPARSE_MMA_MASK
	.align		4
.L_35:
        /*0038*/ 	.byte	0x03, 0x50
        /*003a*/ 	.short	0x0000


	//----- nvinfo : EIATTR_MAXREG_COUNT
	.align		4
        /*003c*/ 	.byte	0x03, 0x1b
        /*003e*/ 	.short	0x00ff


	//----- nvinfo : EIATTR_NUM_BARRIERS
	.align		4
        /*0040*/ 	.byte	0x02, 0x4c
        /*0042*/ 	.byte	0x01
	.zero		1


	//----- nvinfo : EIATTR_MERCURY_ISA_VERSION
	.align		4
        /*0044*/ 	.byte	0x03, 0x5f
        /*0046*/ 	.short	0x0101


	//----- nvinfo : EIATTR_VRC_CTA_INIT_COUNT
	.align		4
        /*0048*/ 	.byte	0x02, 0x4a
	.zero		1
	.zero		1


	//----- nvinfo : EIATTR_EXIT_INSTR_OFFSETS
	.align		4
        /*004c*/ 	.byte	0x04, 0x1c
        /*004e*/ 	.short	(.L_37 - .L_36)


	//   ....[0]....
.L_36:
        /*0050*/ 	.word	0x00000450


	//   ....[1]....
        /*0054*/ 	.word	0x000004a0


	//----- nvinfo : EIATTR_CRS_STACK_SIZE
	.align		4
.L_37:
        /*0058*/ 	.byte	0x04, 0x1e
        /*005a*/ 	.short	(.L_39 - .L_38)
.L_38:
        /*005c*/ 	.word	0x00000000


	//----- nvinfo : EIATTR_CBANK_PARAM_SIZE
	.align		4
.L_39:
        /*0060*/ 	.byte	0x03, 0x19
        /*0062*/ 	.short	0x0014


	//----- nvinfo : EIATTR_PARAM_CBANK
	.align		4
        /*0064*/ 	.byte	0x04, 0x0a
        /*0066*/ 	.short	(.L_41 - .L_40)
	.align		4
.L_40:
        /*0068*/ 	.word	index@(.nv.constant0._Z23reduceInterleavedUnrollPiS_j)
        /*006c*/ 	.short	0x0380
        /*006e*/ 	.short	0x0014


	//----- nvinfo : EIATTR_SW_WAR
	.align		4
.L_41:
        /*0070*/ 	.byte	0x04, 0x36
        /*0072*/ 	.short	(.L_43 - .L_42)
.L_42:
        /*0074*/ 	.word	0x00000008
.L_43:


//--------------------- .nv.callgraph             --------------------------
	.section	.nv.callgraph,"",@"SHT_CUDA_CALLGRAPH"
	.align	4
	.sectionentsize	8
	.align		4
        /*0000*/ 	.word	0x00000000
	.align		4
        /*0004*/ 	.word	0xffffffff
	.align		4
        /*0008*/ 	.word	0x00000000
	.align		4
        /*000c*/ 	.word	0xfffffffe
	.align		4
        /*0010*/ 	.word	0x00000000
	.align		4
        /*0014*/ 	.word	0xfffffffd
	.align		4
        /*0018*/ 	.word	0x00000000
	.align		4
        /*001c*/ 	.word	0xfffffffc


//--------------------- .text._Z24reduceInterleavedUnroll2PiS_j --------------------------
	.section	.text._Z24reduceInterleavedUnroll2PiS_j,"ax",@progbits
	.align	128
        .global         _Z24reduceInterleavedUnroll2PiS_j
        .type           _Z24reduceInterleavedUnroll2PiS_j,@function
        .size           _Z24reduceInterleavedUnroll2PiS_j,(.L_x_14 - _Z24reduceInterleavedUnroll2PiS_j)
        .other          _Z24reduceInterleavedUnroll2PiS_j,@"STO_CUDA_ENTRY STV_DEFAULT"
_Z24reduceInterleavedUnroll2PiS_j:
.text._Z24reduceInterleavedUnroll2PiS_j:
[----:B------:R-:W-:Y:S01]  /*0000*/  LDC R1, c[0x0][0x37c] ;  /* 0x0000df00ff017b82 */ /* 0x000fe20000000800 */
[----:B------:R-:W0:Y:S01]  /*0010*/  S2R R0, SR_CTAID.X ;  /* 0x0000000000007919 */ /* 0x000e220000002500 */
[----:B------:R-:W0:Y:S06]  /*0020*/  LDCU UR6, c[0x0][0x360] ;  /* 0x00006c00ff0677ac */ /* 0x000e2c0008000800 */
[----:B------:R-:W1:Y:S01]  /*0030*/  LDC.64 R4, c[0x0][0x380] ;  /* 0x0000e000ff047b82 */ /* 0x000e620000000a00 */
[----:B------:R-:W-:Y:S01]  /*0040*/  BSSY.RECONVERGENT B0, `(.L_x_0) ;  /* 0x0000018000007945 */ /* 0x000fe20003800200 */
[----:B------:R-:W2:Y:S01]  /*0050*/  S2R R2, SR_TID.X ;  /* 0x0000000000027919 */ /* 0x000ea20000002100 */
[----:B------:R-:W3:Y:S01]  /*0060*/  LDCU UR4, c[0x0][0x390] ;  /* 0x00007200ff0477ac */ /* 0x000ee20008000800 */
[----:B0-----:R-:W-:-:S05]  /*0070*/  IMAD R3, R0, UR6, RZ ;  /* 0x0000000600037c24 */ /* 0x001fca000f8e02ff */
[----:B------:R-:W-:-:S04]  /*0080*/  SHF.L.U32 R3, R3, 0x2, RZ ;  /* 0x0000000203037819 */ /* 0x000fc800000006ff */
[----:B--2---:R-:W-:-:S05]  /*0090*/  IADD3 R7, PT, PT, R3, R2, RZ ;  /* 0x0000000203077210 */ /* 0x004fca0007ffe0ff */
[----:B------:R-:W-:-:S05]  /*00a0*/  VIADD R9, R7, UR6 ;  /* 0x0000000607097c36 */ /* 0x000fca0008000000 */
[----:B---3--:R-:W-:Y:S01]  /*00b0*/  ISETP.GE.U32.AND P0, PT, R9, UR4, PT ;  /* 0x0000000409007c0c */ /* 0x008fe2000bf06070 */
[----:B------:R-:W0:-:S12]  /*00c0*/  LDCU.64 UR4, c[0x0][0x358] ;  /* 0x00006b00ff0477ac */ /* 0x000e180008000a00 */
[----:B-1----:R-:W-:Y:S05]  /*00d0*/  @P0 BRA `(.L_x_1) ;  /* 0x0000000000380947 */ /* 0x002fea0003800000 */
[----:B------:R-:W1:Y:S01]  /*00e0*/  LDC.64 R12, c[0x0][0x380] ;  /* 0x0000e000ff0c7b82 */ /* 0x000e620000000a00 */
[----:B------:R-:W-:-:S05]  /*00f0*/  IADD3 R15, PT, PT, R9, UR6, RZ ;  /* 0x00000006090f7c10 */ /* 0x000fca000fffe0ff */
[----:B-1----:R-:W-:-:S04]  /*0100*/  IMAD.WIDE.U32 R10, R15, 0x4, R12 ;  /* 0x000000040f0a7825 */ /* 0x002fc800078e000c */
[--C-:B------:R-:W-:Y:S02]  /*0110*/  IMAD.WIDE.U32 R8, R9, 0x4, R12.reuse ;  /* 0x0000000409087825 */ /* 0x100fe400078e000c */
[----:B0-----:R-:W2:Y:S02]  /*0120*/  LDG.E R10, desc[UR4][R10.64] ;  /* 0x000000040a0a7981 */ /* 0x001ea4000c1e1900 */
[----:B------:R-:W-:Y:S02]  /*0130*/  VIADD R15, R15, UR6 ;  /* 0x000000060f0f7c36 */ /* 0x000fe40008000000 */
[--C-:B------:R-:W-:Y:S01]  /*0140*/  IMAD.WIDE.U32 R6, R7, 0x4, R12.reuse ;  /* 0x0000000407067825 */ /* 0x100fe200078e000c */
[----:B------:R-:W2:Y:S03]  /*0150*/  LDG.E R8, desc[UR4][R8.64] ;  /* 0x0000000408087981 */ /* 0x000ea6000c1e1900 */
[----:B------:R-:W-:-:S02]  /*0160*/  IMAD.WIDE.U32 R12, R15, 0x4, R12 ;  /* 0x000000040f0c7825 */ /* 0x000fc400078e000c */
[----:B------:R-:W2:Y:S04]  /*0170*/  LDG.E R15, desc[UR4][R6.64] ;  /* 0x00000004060f7981 */ /* 0x000ea8000c1e1900 */
[----:B------:R-:W3:Y:S01]  /*0180*/  LDG.E R12, desc[UR4][R12.64] ;  /* 0x000000040c0c7981 */ /* 0x000ee2000c1e1900 */
[----:B--2---:R-:W-:-:S04]  /*0190*/  IADD3 R15, PT, PT, R10, R15, R8 ;  /* 0x0000000f0a0f7210 */ /* 0x004fc80007ffe008 */
[----:B---3--:R-:W-:-:S05]  /*01a0*/  IADD3 R15, PT, PT, R15, R12, RZ ;  /* 0x0000000c0f0f7210 */ /* 0x008fca0007ffe0ff */
[----:B------:R1:W-:Y:S02]  /*01b0*/  STG.E desc[UR4][R6.64], R15 ;  /* 0x0000000f06007986 */ /* 0x0003e4000c101904 */
.L_x_1:
[----:B0-----:R-:W-:Y:S05]  /*01c0*/  BSYNC.RECONVERGENT B0 ;  /* 0x0000000000007941 */ /* 0x001fea0003800200 */
.L_x_0:
[----:B------:R-:W-:Y:S01]  /*01d0*/  BAR.SYNC.DEFER_BLOCKING 0x0 ;  /* 0x0000000000007b1d */ /* 0x000fe20000010000 */
[----:B------:R-:W-:Y:S01]  /*01e0*/  UISETP.GE.U32.AND UP0, UPT, UR6, 0x2, UPT ;  /* 0x000000020600788c */ /* 0x000fe2000bf06070 */
[----:B------:R-:W-:-:S08]  /*01f0*/  IMAD.WIDE.U32 R4, R3, 0x4, R4 ;  /* 0x0000000403047825 */ /* 0x000fd000078e0004 */
[----:B------:R-:W-:Y:S05]  /*0200*/  BRA.U !UP0, `(.L_x_2) ;  /* 0x0000000108a07547 */ /* 0x000fea000b800000 */
[----:B------:R-:W-:Y:S01]  /*0210*/  IMAD.U32 R11, RZ, RZ, UR6 ;  /* 0x00000006ff0b7e24 */ /* 0x000fe2000f8e00ff */
[----:B------:R-:W0:Y:S06]  /*0220*/  LDCU UR7, c[0x0][0x390] ;  /* 0x00007200ff0777ac */ /* 0x000e2c0008000800 */
.L_x_5:
[----:B------:R-:W-:Y:S01]  /*0230*/  MOV R12, R11 ;  /* 0x0000000b000c7202 */ /* 0x000fe20000000f00 */
[----:B------:R-:W-:Y:S01]  /*0240*/  BSSY.RECONVERGENT B0, `(.L_x_3) ;  /* 0x0000021000007945 */ /* 0x000fe20003800200 */
[----:B------:R-:W-:-:S04]  /*0250*/  SHF.R.U32.HI R11, RZ, 0x1, R11 ;  /* 0x00000001ff0b7819 */ /* 0x000fc8000001160b */
[----:B------:R-:W-:-:S13]  /*0260*/  ISETP.GE.U32.AND P0, PT, R2, R11, PT ;  /* 0x0000000b0200720c */ /* 0x000fda0003f06070 */
[----:B--2---:R-:W-:Y:S05]  /*0270*/  @P0 BRA `(.L_x_4) ;  /* 0x0000000000740947 */ /* 0x004fea0003800000 */
[----:B------:R-:W2:Y:S01]  /*0280*/  I2F.U32.RP R8, R11 ;  /* 0x0000000b00087306 */ /* 0x000ea20000209000 */
[----:B------:R-:W-:Y:S02]  /*0290*/  IADD3 R9, PT, PT, RZ, -R11, RZ ;  /* 0x8000000bff097210 */ /* 0x000fe40007ffe0ff */
[----:B------:R-:W-:-:S05]  /*02a0*/  ISETP.NE.U32.AND P2, PT, R11, RZ, PT ;  /* 0x000000ff0b00720c */ /* 0x000fca0003f45070 */
[----:B--2---:R-:W1:Y:S02]  /*02b0*/  MUFU.RCP R8, R8 ;  /* 0x0000000800087308 */ /* 0x004e640000001000 */
[----:B-1----:R-:W-:-:S06]  /*02c0*/  VIADD R6, R8, 0xffffffe ;  /* 0x0ffffffe08067836 */ /* 0x002fcc0000000000 */
[----:B------:R1:W2:Y:S02]  /*02d0*/  F2I.FTZ.U32.TRUNC.NTZ R7, R6 ;  /* 0x0000000600077305 */ /* 0x0002a4000021f000 */
[----:B-1----:R-:W-:Y:S02]  /*02e0*/  IMAD.MOV.U32 R6, RZ, RZ, RZ ;  /* 0x000000ffff067224 */ /* 0x002fe400078e00ff */
[----:B--2---:R-:W-:-:S04]  /*02f0*/  IMAD R9, R9, R7, RZ ;  /* 0x0000000709097224 */ /* 0x004fc800078e02ff */
[----:B------:R-:W-:-:S06]  /*0300*/  IMAD.HI.U32 R7, R7, R9, R6 ;  /* 0x0000000907077227 */ /* 0x000fcc00078e0006 */
[----:B------:R-:W-:-:S05]  /*0310*/  IMAD.HI.U32 R7, R7, UR6, RZ ;  /* 0x0000000607077c27 */ /* 0x000fca000f8e00ff */
[----:B------:R-:W-:-:S05]  /*0320*/  IADD3 R10, PT, PT, -R7, RZ, RZ ;  /* 0x000000ff070a7210 */ /* 0x000fca0007ffe1ff */
[----:B------:R-:W-:-:S05]  /*0330*/  IMAD R10, R11, R10, UR6 ;  /* 0x000000060b0a7e24 */ /* 0x000fca000f8e020a */
[----:B------:R-:W-:-:S13]  /*0340*/  ISETP.GE.U32.AND P0, PT, R10, R11, PT ;  /* 0x0000000b0a00720c */ /* 0x000fda0003f06070 */
[----:B------:R-:W-:Y:S01]  /*0350*/  @P0 IMAD.IADD R10, R10, 0x1, -R11 ;  /* 0x000000010a0a0824 */ /* 0x000fe200078e0a0b */
[----:B------:R-:W-:-:S04]  /*0360*/  @P0 IADD3 R7, PT, PT, R7, 0x1, RZ ;  /* 0x0000000107070810 */ /* 0x000fc80007ffe0ff */
[----:B------:R-:W-:-:S13]  /*0370*/  ISETP.GE.U32.AND P1, PT, R10, R11, PT ;  /* 0x0000000b0a00720c */ /* 0x000fda0003f26070 */
[----:B------:R-:W-:Y:S01]  /*0380*/  @P1 VIADD R7, R7, 0x1 ;  /* 0x0000000107071836 */ /* 0x000fe20000000000 */
[----:B------:R-:W-:-:S05]  /*0390*/  @!P2 LOP3.LUT R7, RZ, R11, RZ, 0x33, !PT ;  /* 0x0000000bff07a212 */ /* 0x000fca00078e33ff */
[----:B------:R-:W-:-:S05]  /*03a0*/  IMAD R8, R7, R2, RZ ;  /* 0x0000000207087224 */ /* 0x000fca00078e02ff */
[----:B------:R-:W-:-:S04]  /*03b0*/  LEA.HI R7, R7, R8, RZ, 0x1f ;  /* 0x0000000807077211 */ /* 0x000fc800078ff8ff */
[----:B------:R-:W-:-:S04]  /*03c0*/  IADD3 R6, PT, PT, R3, R7, RZ ;  /* 0x0000000703067210 */ /* 0x000fc80007ffe0ff */
[----:B0-----:R-:W-:-:S13]  /*03d0*/  ISETP.GE.U32.AND P0, PT, R6, UR7, PT ;  /* 0x0000000706007c0c */ /* 0x001fda000bf06070 */
[----:B------:R-:W-:Y:S05]  /*03e0*/  @P0 BRA `(.L_x_4) ;  /* 0x0000000000180947 */ /* 0x000fea0003800000 */
[----:B------:R-:W-:-:S04]  /*03f0*/  IMAD.WIDE.U32 R6, R7, 0x4, R4 ;  /* 0x0000000407067825 */ /* 0x000fc800078e0004 */
[----:B------:R-:W-:Y:S02]  /*0400*/  IMAD.WIDE.U32 R8, R8, 0x4, R4 ;  /* 0x0000000408087825 */ /* 0x000fe400078e0004 */
[----:B------:R-:W2:Y:S04]  /*0410*/  LDG.E R6, desc[UR4][R6.64] ;  /* 0x0000000406067981 */ /* 0x000ea8000c1e1900 */
[----:B------:R-:W2:Y:S02]  /*0420*/  LDG.E R13, desc[UR4][R8.64] ;  /* 0x00000004080d7981 */ /* 0x000ea4000c1e1900 */
[----:B--2---:R-:W-:-:S05]  /*0430*/  IMAD.IADD R13, R6, 0x1, R13 ;  /* 0x00000001060d7824 */ /* 0x004fca00078e020d */
[----:B------:R2:W-:Y:S02]  /*0440*/  STG.E desc[UR4][R8.64], R13 ;  /* 0x0000000d08007986 */ /* 0x0005e4000c101904 */
.L_x_4:
[----:B0-----:R-:W-:Y:S05]  /*0450*/  BSYNC.RECONVERGENT B0 ;  /* 0x0000000000007941 */ /* 0x001fea0003800200 */
.L_x_3:
[----:B------:R-:W-:Y:S01]  /*0460*/  BAR.SYNC.DEFER_BLOCKING 0x0 ;  /* 0x0000000000007b1d */ /* 0x000fe20000010000 */
[----:B------:R-:W-:-:S13]  /*0470*/  ISETP.GT.U32.AND P0, PT, R12, 0x3, PT ;  /* 0x000000030c00780c */ /* 0x000fda0003f04070 */
[----:B------:R-:W-:Y:S05]  /*0480*/  @P0 BRA `(.L_x_5) ;  /* 0xfffffffc00680947 */ /* 0x000fea000383ffff */
.L_x_2:
[----:B------:R-:W0:Y:S02]  /*0490*/  LDCU UR8, c[0x0][0x390] ;  /* 0x00007200ff0877ac */ /* 0x000e240008000800 */
[----:B0-----:R-:W-:-:S04]  /*04a0*/  ISETP.GE.U32.AND P0, PT, R3, UR8, PT ;  /* 0x0000000803007c0c */ /* 0x001fc8000bf06070 */
[----:B------:R-:W-:-:S13]  /*04b0*/  ISETP.NE.OR P0, PT, R2, RZ, P0 ;  /* 0x000000ff0200720c */ /* 0x000fda0000705670 */
[----:B------:R-:W-:Y:S05]  /*04c0*/  @P0 EXIT ;  /* 0x000000000000094d */ /* 0x000fea0003800000 */
[----:B------:R-:W3:Y:S01]  /*04d0*/  LDG.E R5, desc[UR4][R4.64] ;  /* 0x0000000404057981 */ /* 0x000ee2000c1e1900 */
[----:B------:R-:W0:Y:S02]  /*04e0*/  LDC.64 R2, c[0x0][0x388] ;  /* 0x0000e200ff027b82 */ /* 0x000e240000000a00 */
[----:B0-----:R-:W-:-:S05]  /*04f0*/  IMAD.WIDE.U32 R2, R0, 0x4, R2 ;  /* 0x0000000400027825 */ /* 0x001fca00078e0002 */
[----:B---3--:R-:W-:Y:S01]  /*0500*/  STG.E desc[UR4][R2.64], R5 ;  /* 0x0000000502007986 */ /* 0x008fe2000c101904 */
[----:B------:R-:W-:Y:S05]  /*0510*/  EXIT ;  /* 0x000000000000794d */ /* 0x000fea0003800000 */
.L_x_6:
[----:B------:R-:W-:-:S00]  /*0520*/  BRA `(.L_x_6) ;  /* 0xfffffffc00fc7947 */ /* 0x000fc0000383ffff */
[----:B------:R-:W-:-:S00]  /*0530*/  NOP ;  /* 0x0000000000007918 */ /* 0x000fc00000000000 */
        /* <DEDUP_REMOVED lines=12> */
.L_x_14:


//--------------------- .text._Z23reduceInterleavedUnrollPiS_j --------------------------
	.section	.text._Z23reduceInterleavedUnrollPiS_j,"ax",@progbits
	.align	128
        .global         _Z23reduceInterleavedUnrollPiS_j
        .type           _Z23reduceInterleavedUnrollPiS_j,@function
        .size           _Z23reduceInterleavedUnrollPiS_j,(.L_x_15 - _Z23reduceInterleavedUnrollPiS_j)
        .other          _Z23reduceInterleavedUnrollPiS_j,@"STO_CUDA_ENTRY STV_DEFAULT"
_Z23reduceInterleavedUnrollPiS_j:
.text._Z23reduceInterleavedUnrollPiS_j:
        /* <DEDUP_REMOVED lines=14> */
[----:B------:R-:W1:Y:S02]  /*00e0*/  LDC.64 R6, c[0x0][0x380] ;  /* 0x0000e000ff067b82 */ /* 0x000e640000000a00 */
[----:B-1----:R-:W-:-:S04]  /*00f0*/  IMAD.WIDE.U32 R4, R5, 0x4, R6 ;  /* 0x0000000405047825 */ /* 0x002fc800078e0006 */
[----:B------:R-:W-:Y:S02]  /*0100*/  IMAD.WIDE.U32 R6, R11, 0x4, R6 ;  /* 0x000000040b067825 */ /* 0x000fe400078e0006 */
[----:B0-----:R-:W2:Y:S04]  /*0110*/  LDG.E R4, desc[UR4][R4.64] ;  /* 0x0000000404047981 */ /* 0x001ea8000c1e1900 */
[----:B------:R-:W2:Y:S02]  /*0120*/  LDG.E R11, desc[UR4][R6.64] ;  /* 0x00000004060b7981 */ /* 0x000ea4000c1e1900 */
[----:B--2---:R-:W-:-:S05]  /*0130*/  IADD3 R11, PT, PT, R4, R11, RZ ;  /* 0x0000000b040b7210 */ /* 0x004fca0007ffe0ff */
[----:B------:R1:W-:Y:S02]  /*0140*/  STG.E desc[UR4][R6.64], R11 ;  /* 0x0000000b06007986 */ /* 0x0003e4000c101904 */
.L_x_8:
[----:B0-----:R-:W-:Y:S05]  /*0150*/  BSYNC.RECONVERGENT B0 ;  /* 0x0000000000007941 */ /* 0x001fea0003800200 */
.L_x_7:
[----:B------:R-:W-:Y:S01]  /*0160*/  BAR.SYNC.DEFER_BLOCKING 0x0 ;  /* 0x0000000000007b1d */ /* 0x000fe20000010000 */
[----:B------:R-:W-:Y:S01]  /*0170*/  UISETP.GE.U32.AND UP0, UPT, UR6, 0x2, UPT ;  /* 0x000000020600788c */ /* 0x000fe2000bf06070 */
[----:B------:R-:W-:-:S08]  /*0180*/  IMAD.WIDE.U32 R4, R3, 0x4, R8 ;  /* 0x0000000403047825 */ /* 0x000fd000078e0008 */
[----:B------:R-:W-:Y:S05]  /*0190*/  BRA.U !UP0, `(.L_x_9) ;  /* 0x0000000108a07547 */ /* 0x000fea000b800000 */
[----:B-1----:R-:W-:Y:S01]  /*01a0*/  IMAD.U32 R11, RZ, RZ, UR6 ;  /* 0x00000006ff0b7e24 */ /* 0x002fe2000f8e00ff */
[----:B------:R-:W0:Y:S06]  /*01b0*/  LDCU UR7, c[0x0][0x390] ;  /* 0x00007200ff0777ac */ /* 0x000e2c0008000800 */
.L_x_12:
[----:B------:R-:W-:Y:S01]  /*01c0*/  MOV R12, R11 ;  /* 0x0000000b000c7202 */ /* 0x000fe20000000f00 */
[----:B------:R-:W-:Y:S01]  /*01d0*/  BSSY.RECONVERGENT B0, `(.L_x_10) ;  /* 0x0000021000007945 */ /* 0x000fe20003800200 */
[----:B------:R-:W-:-:S04]  /*01e0*/  SHF.R.U32.HI R11, RZ, 0x1, R11 ;  /* 0x00000001ff0b7819 */ /* 0x000fc8000001160b */
[----:B------:R-:W-:-:S13]  /*01f0*/  ISETP.GE.U32.AND P0, PT, R2, R11, PT ;  /* 0x0000000b0200720c */ /* 0x000fda0003f06070 */
[----:B-1----:R-:W-:Y:S05]  /*0200*/  @P0 BRA `(.L_x_11) ;  /* 0x0000000000740947 */ /* 0x002fea0003800000 */
[----:B------:R-:W1:Y:S01]  /*0210*/  I2F.U32.RP R8, R11 ;  /* 0x0000000b00087306 */ /* 0x000e620000209000 */
[----:B------:R-:W-:Y:S02]  /*0220*/  IADD3 R9, PT, PT, RZ, -R11, RZ ;  /* 0x8000000bff097210 */ /* 0x000fe40007ffe0ff */
[----:B------:R-:W-:-:S05]  /*0230*/  ISETP.NE.U32.AND P2, PT, R11, RZ, PT ;  /* 0x000000ff0b00720c */ /* 0x000fca0003f45070 */
[----:B-1----:R-:W1:Y:S02]  /*0240*/  MUFU.RCP R8, R8 ;  /* 0x0000000800087308 */ /* 0x002e640000001000 */
        /* <DEDUP_REMOVED lines=25> */
.L_x_11:
[----:B0-----:R-:W-:Y:S05]  /*03e0*/  BSYNC.RECONVERGENT B0 ;  /* 0x0000000000007941 */ /* 0x001fea0003800200 */
.L_x_10:
[----:B------:R-:W-:Y:S01]  /*03f0*/  BAR.SYNC.DEFER_BLOCKING 0x0 ;  /* 0x0000000000007b1d */ /* 0x000fe20000010000 */
[----:B------:R-:W-:-:S13]  /*0400*/  ISETP.GT.U32.AND P0, PT, R12, 0x3, PT ;  /* 0x000000030c00780c */ /* 0x000fda0003f04070 */
[----:B------:R-:W-:Y:S05]  /*0410*/  @P0 BRA `(.L_x_12) ;  /* 0xfffffffc00680947 */ /* 0x000fea000383ffff */
.L_x_9:
[----:B------:R-:W0:Y:S02]  /*0420*/  LDCU UR8, c[0x0][0x390] ;  /* 0x00007200ff0877ac */ /* 0x000e240008000800 */
[----:B0-----:R-:W-:-:S04]  /*0430*/  ISETP.GE.U32.AND P0, PT, R3, UR8, PT ;  /* 0x0000000803007c0c */ /* 0x001fc8000bf06070 */
[----:B------:R-:W-:-:S13]  /*0440*/  ISETP.NE.OR P0, PT, R2, RZ, P0 ;  /* 0x000000ff0200720c */ /* 0x000fda0000705670 */
[----:B------:R-:W-:Y:S05]  /*0450*/  @P0 EXIT ;  /* 0x000000000000094d */ /* 0x000fea0003800000 */
[----:B------:R-:W2:Y:S01]  /*0460*/  LDG.E R5, desc[UR4][R4.64] ;  /* 0x0000000404057981 */ /* 0x000ea2000c1e1900 */
[----:B------:R-:W0:Y:S02]  /*0470*/  LDC.64 R2, c[0x0][0x388] ;  /* 0x0000e200ff027b82 */ /* 0x000e240000000a00 */
[----:B0-----:R-:W-:-:S05]  /*0480*/  IMAD.WIDE.U32 R2, R0, 0x4, R2 ;  /* 0x0000000400027825 */ /* 0x001fca00078e0002 */
[----:B--2---:R-:W-:Y:S01]  /*0490*/  STG.E desc[UR4][R2.64], R5 ;  /* 0x0000000502007986 */ /* 0x004fe2000c101904 */
[----:B------:R-:W-:Y:S05]  /*04a0*/  EXIT ;  /* 0x000000000000794d */ /* 0x000fea0003800000 */
.L_x_13:
        /* <DEDUP_REMOVED lines=13> */
.L_x_15:


//--------------------- .nv.shared.reserved.0     --------------------------
	.section	.nv.shared.reserved.0,"aw",@nobits
	.weak		__nv_reservedSMEM_offset_0_alias
	.size		__nv_reservedSMEM_offset_0_alias, 0, 64
	.other		__nv_reservedSMEM_offset_0_alias,@"STO_CUDA_RESERVED_SHARED STV_DEFAULT"
__nv_reservedSMEM_offset_0_alias:
	.zero		0
	.zero		64


//--------------------- .nv.constant0._Z24reduceInterleavedUnroll2PiS_j --------------------------
	.section	.nv.constant0._Z24reduceInterleavedUnroll2PiS_j,"a",@progbits
	.sectionflags	@""
	.align	4
.nv.constant0._Z24reduceInterleavedUnroll2PiS_j:
	.zero		916


//--------------------- .nv.constant0._Z23reduceInterleavedUnrollPiS_j --------------------------
	.section	.nv.constant0._Z23reduceInterleavedUnrollPiS_j,"a",@progbits
	.sectionflags	@""
	.align	4
.nv.constant0._Z23reduceInterleavedUnrollPiS_j:
	.zero		916


//--------------------- SYMBOLS --------------------------

	.type		.nv.reservedSmem.offset0,@object
	.size		.nv.reservedSmem.offset0,0x4
